//
// Generated by NVIDIA NVVM Compiler
//
// Compiler Build ID: CL-36424714
// Cuda compilation tools, release 13.0, V13.0.88
// Based on NVVM 20.0.0
//

.version 9.0
.target sm_100
.address_size 64

	// .globl	_Z9propagatePiS_

.visible .entry _Z9propagatePiS_(
	.param .u64 .ptr .align 1 _Z9propagatePiS__param_0,
	.param .u64 .ptr .align 1 _Z9propagatePiS__param_1
)
{
	.reg .pred 	%p<11>;
	.reg .b32 	%r<26>;
	.reg .b64 	%rd<8>;

	ld.param.u64 	%rd3, [_Z9propagatePiS__param_0];
	ld.param.u64 	%rd4, [_Z9propagatePiS__param_1];
	cvta.to.global.u64 	%rd5, %rd4;
	cvta.to.global.u64 	%rd6, %rd3;
	mov.u32 	%r3, %tid.x;
	mov.u32 	%r4, %ctaid.x;
	mad.lo.s32 	%r5, %r3, 750, %r4;
	mul.wide.u32 	%rd7, %r5, 4;
	add.s64 	%rd1, %rd6, %rd7;
	ld.global.u32 	%r1, [%rd1];
	add.s64 	%rd2, %rd5, %rd7;
	st.global.u32 	[%rd2], %r1;
	add.s32 	%r6, %r3, -1;
	add.s32 	%r7, %r4, -1;
	max.u32 	%r8, %r6, %r7;
	setp.gt.u32 	%p1, %r8, 747;
	@%p1 bra 	$L__BB0_7;
	ld.global.u32 	%r9, [%rd1+-3004];
	ld.global.u32 	%r10, [%rd1+-3000];
	add.s32 	%r11, %r10, %r9;
	ld.global.u32 	%r12, [%rd1+-2996];
	add.s32 	%r13, %r11, %r12;
	ld.global.u32 	%r14, [%rd1+-4];
	add.s32 	%r15, %r13, %r14;
	ld.global.u32 	%r16, [%rd1+4];
	add.s32 	%r17, %r15, %r16;
	ld.global.u32 	%r18, [%rd1+2996];
	add.s32 	%r19, %r17, %r18;
	ld.global.u32 	%r20, [%rd1+3000];
	add.s32 	%r21, %r19, %r20;
	ld.global.u32 	%r22, [%rd1+3004];
	add.s32 	%r2, %r21, %r22;
	setp.ne.s32 	%p2, %r1, 0;
	setp.ne.s32 	%p3, %r2, 3;
	or.pred  	%p4, %p2, %p3;
	@%p4 bra 	$L__BB0_3;
	mov.b32 	%r25, 1;
	st.global.u32 	[%rd2], %r25;
	bra.uni 	$L__BB0_7;
$L__BB0_3:
	setp.ne.s32 	%p5, %r1, 1;
	setp.gt.s32 	%p6, %r2, 1;
	or.pred  	%p7, %p6, %p5;
	@%p7 bra 	$L__BB0_5;
	mov.b32 	%r24, 0;
	st.global.u32 	[%rd2], %r24;
	bra.uni 	$L__BB0_7;
$L__BB0_5:
	setp.ne.s32 	%p8, %r1, 1;
	setp.lt.s32 	%p9, %r2, 4;
	or.pred  	%p10, %p9, %p8;
	@%p10 bra 	$L__BB0_7;
	mov.b32 	%r23, 0;
	st.global.u32 	[%rd2], %r23;
$L__BB0_7:
	ret;

}
	// .globl	_Z6updatePiS_
.visible .entry _Z6updatePiS_(
	.param .u64 .ptr .align 1 _Z6updatePiS__param_0,
	.param .u64 .ptr .align 1 _Z6updatePiS__param_1
)
{
	.reg .b32 	%r<5>;
	.reg .b64 	%rd<8>;

	ld.param.u64 	%rd1, [_Z6updatePiS__param_0];
	ld.param.u64 	%rd2, [_Z6updatePiS__param_1];
	cvta.to.global.u64 	%rd3, %rd1;
	cvta.to.global.u64 	%rd4, %rd2;
	mov.u32 	%r1, %tid.x;
	mov.u32 	%r2, %ctaid.x;
	mad.lo.s32 	%r3, %r1, 750, %r2;
	mul.wide.u32 	%rd5, %r3, 4;
	add.s64 	%rd6, %rd4, %rd5;
	ld.global.u32 	%r4, [%rd6];
	add.s64 	%rd7, %rd3, %rd5;
	st.global.u32 	[%rd7], %r4;
	ret;

}


// ===== COMPILED SASS (sm_100) =====

	.target	sm_100

	.elftype	@"ET_EXEC"


//--------------------- .note.nv.tkinfo           --------------------------
	.section	.note.nv.tkinfo,"",@"SHT_NOTE"
	.sectionflags	@"SHF_NOTE_NV_TKINFO"
	.tkinfo
        /*0018*/ 	.word	0x00000002
        /*0030*/ 	.string	""
        /*0030*/ 	.string	"ptxas"
        /*0030*/ 	.string	"Cuda compilation tools, release 13.0, V13.0.88"
        /*0030*/ 	.string	"Build cuda_13.0.r13.0/compiler.36424714_0"
        /*0030*/ 	.string	"-arch sm_100 -m 64 "



//--------------------- .note.nv.cuinfo           --------------------------
	.section	.note.nv.cuinfo,"",@"SHT_NOTE"
	.sectionflags	@"SHF_NOTE_NV_CUINFO"
        /*0018*/ 	.short	0x0002
        /*001a*/ 	.short	0x0064
        /*001c*/ 	.short	0x0082
	.zero		2


//--------------------- .nv.info                  --------------------------
	.section	.nv.info,"",@"SHT_CUDA_INFO"
	.align	4


	//----- nvinfo : EIATTR_REGCOUNT
	.align		4
        /*0000*/ 	.byte	0x04, 0x2f
        /*0002*/ 	.short	(.L_1 - .L_0)
	.align		4
.L_0:
        /*0004*/ 	.word	index@(_Z9propagatePiS_)
        /*0008*/ 	.word	0x00000012


	//----- nvinfo : EIATTR_FRAME_SIZE
	.align		4
.L_1:
        /*000c*/ 	.byte	0x04, 0x11
        /*000e*/ 	.short	(.L_3 - .L_2)
	.align		4
.L_2:
        /*0010*/ 	.word	index@(_Z9propagatePiS_)
        /*0014*/ 	.word	0x00000000


	//----- nvinfo : EIATTR_REGCOUNT
	.align		4
.L_3:
        /*0018*/ 	.byte	0x04, 0x2f
        /*001a*/ 	.short	(.L_5 - .L_4)
	.align		4
.L_4:
        /*001c*/ 	.word	index@(_Z6updatePiS_)
        /*0020*/ 	.word	0x0000000a


	//----- nvinfo : EIATTR_FRAME_SIZE
	.align		4
.L_5:
        /*0024*/ 	.byte	0x04, 0x11
        /*0026*/ 	.short	(.L_7 - .L_6)
	.align		4
.L_6:
        /*0028*/ 	.word	index@(_Z6updatePiS_)
        /*002c*/ 	.word	0x00000000


	//----- nvinfo : EIATTR_MIN_STACK_SIZE
	.align		4
.L_7:
        /*0030*/ 	.byte	0x04, 0x12
        /*0032*/ 	.short	(.L_9 - .L_8)
	.align		4
.L_8:
        /*0034*/ 	.word	index@(_Z6updatePiS_)
        /*0038*/ 	.word	0x00000000


	//----- nvinfo : EIATTR_MIN_STACK_SIZE
	.align		4
.L_9:
        /*003c*/ 	.byte	0x04, 0x12
        /*003e*/ 	.short	(.L_11 - .L_10)
	.align		4
.L_10:
        /*0040*/ 	.word	index@(_Z9propagatePiS_)
        /*0044*/ 	.word	0x00000000
.L_11:


//--------------------- .nv.compat                --------------------------
	.section	.nv.compat,"",@"SHT_CUDA_COMPAT_INFO"
	.align	4
        /*0000*/ 	.byte	0x02, 0x09, 0x00, 0x00, 0x02, 0x02, 0x01, 0x00, 0x02, 0x05, 0x05, 0x00, 0x03, 0x07, 0x01, 0x01
        /*0010*/ 	.byte	0x02, 0x03, 0x00, 0x00, 0x02, 0x06, 0x01, 0x00, 0x04, 0x0b, 0x08, 0x00, 0x09, 0x00, 0x00, 0x00
        /*0020*/ 	.byte	0x00, 0x00, 0x00, 0x00


//--------------------- .nv.info._Z6updatePiS_    --------------------------
	.section	.nv.info._Z6updatePiS_,"",@"SHT_CUDA_INFO"
	.sectionflags	@""
	.align	4


	//----- nvinfo : EIATTR_CUDA_API_VERSION
	.align		4
        /*0000*/ 	.byte	0x04, 0x37
        /*0002*/ 	.short	(.L_13 - .L_12)
.L_12:
        /*0004*/ 	.word	0x00000082


	//----- nvinfo : EIATTR_KPARAM_INFO
	.align		4
.L_13:
        /*0008*/ 	.byte	0x04, 0x17
        /*000a*/ 	.short	(.L_15 - .L_14)
.L_14:
        /*000c*/ 	.word	0x00000000
        /*0010*/ 	.short	0x0001
        /*0012*/ 	.short	0x0008
        /*0014*/ 	.byte	0x00, 0xf5, 0x21, 0x00


	//----- nvinfo : EIATTR_KPARAM_INFO
	.align		4
.L_15:
        /*0018*/ 	.byte	0x04, 0x17
        /*001a*/ 	.short	(.L_17 - .L_16)
.L_16:
        /*001c*/ 	.word	0x00000000
        /*0020*/ 	.short	0x0000
        /*0022*/ 	.short	0x0000
        /*0024*/ 	.byte	0x00, 0xf5, 0x21, 0x00


	//----- nvinfo : EIATTR_SPARSE_MMA_MASK
	.align		4
.L_17:
        /*0028*/ 	.byte	0x03, 0x50
        /*002a*/ 	.short	0x0000


	//----- nvinfo : EIATTR_MAXREG_COUNT
	.align		4
        /*002c*/ 	.byte	0x03, 0x1b
        /*002e*/ 	.short	0x00ff


	//----- nvinfo : EIATTR_MERCURY_ISA_VERSION
	.align		4
        /*0030*/ 	.byte	0x03, 0x5f
        /*0032*/ 	.short	0x0101


	//----- nvinfo : EIATTR_VRC_CTA_INIT_COUNT
	.align		4
        /*0034*/ 	.byte	0x02, 0x4a
	.zero		1
	.zero		1


	//----- nvinfo : EIATTR_EXIT_INSTR_OFFSETS
	.align		4
        /*0038*/ 	.byte	0x04, 0x1c
        /*003a*/ 	.short	(.L_19 - .L_18)


	//   ....[0]....
.L_18:
        /*003c*/ 	.word	0x000000b0


	//----- nvinfo : EIATTR_CBANK_PARAM_SIZE
	.align		4
.L_19:
        /*0040*/ 	.byte	0x03, 0x19
        /*0042*/ 	.short	0x0010


	//----- nvinfo : EIATTR_PARAM_CBANK
	.align		4
        /*0044*/ 	.byte	0x04, 0x0a
        /*0046*/ 	.short	(.L_21 - .L_20)
	.align		4
.L_20:
        /*0048*/ 	.word	index@(.nv.constant0._Z6updatePiS_)
        /*004c*/ 	.short	0x0380
        /*004e*/ 	.short	0x0010


	//----- nvinfo : EIATTR_SW_WAR
	.align		4
.L_21:
        /*0050*/ 	.byte	0x04, 0x36
        /*0052*/ 	.short	(.L_23 - .L_22)
.L_22:
        /*0054*/ 	.word	0x00000008
.L_23:


//--------------------- .nv.info._Z9propagatePiS_ --------------------------
	.section	.nv.info._Z9propagatePiS_,"",@"SHT_CUDA_INFO"
	.sectionflags	@""
	.align	4


	//----- nvinfo : EIATTR_CUDA_API_VERSION
	.align		4
        /*0000*/ 	.byte	0x04, 0x37
        /*0002*/ 	.short	(.L_25 - .L_24)
.L_24:
        /*0004*/ 	.word	0x00000082


	//----- nvinfo : EIATTR_KPARAM_INFO
	.align		4
.L_25:
        /*0008*/ 	.byte	0x04, 0x17
        /*000a*/ 	.short	(.L_27 - .L_26)
.L_26:
        /*000c*/ 	.word	0x00000000
        /*0010*/ 	.short	0x0001
        /*0012*/ 	.short	0x0008
        /*0014*/ 	.byte	0x00, 0xf5, 0x21, 0x00


	//----- nvinfo : EIATTR_KPARAM_INFO
	.align		4
.L_27:
        /*0018*/ 	.byte	0x04, 0x17
        /*001a*/ 	.short	(.L_29 - .L_28)
.L_28:
        /*001c*/ 	.word	0x00000000
        /*0020*/ 	.short	0x0000
        /*0022*/ 	.short	0x0000
        /*0024*/ 	.byte	0x00, 0xf5, 0x21, 0x00


	//----- nvinfo : EIATTR_SPARSE_MMA_MASK
	.align		4
.L_29:
        /*0028*/ 	.byte	0x03, 0x50
        /*002a*/ 	.short	0x0000


	//----- nvinfo : EIATTR_MAXREG_COUNT
	.align		4
        /*002c*/ 	.byte	0x03, 0x1b
        /*002e*/ 	.short	0x00ff


	//----- nvinfo : EIATTR_MERCURY_ISA_VERSION
	.align		4
        /*0030*/ 	.byte	0x03, 0x5f
        /*0032*/ 	.short	0x0101


	//----- nvinfo : EIATTR_VRC_CTA_INIT_COUNT
	.align		4
        /*0034*/ 	.byte	0x02, 0x4a
	.zero		1
	.zero		1


	//----- nvinfo : EIATTR_EXIT_INSTR_OFFSETS
	.align		4
        /*0038*/ 	.byte	0x04, 0x1c
        /*003a*/ 	.short	(.L_31 - .L_30)


	//   ....[0]....
.L_30:
        /*003c*/ 	.word	0x000000e0


	//   ....[1]....
        /*0040*/ 	.word	0x000001f0


	//   ....[2]....
        /*0044*/ 	.word	0x00000230


	//   ....[3]....
        /*0048*/ 	.word	0x00000250


	//   ....[4]....
        /*004c*/ 	.word	0x00000270


	//----- nvinfo : EIATTR_CBANK_PARAM_SIZE
	.align		4
.L_31:
        /*0050*/ 	.byte	0x03, 0x19
        /*0052*/ 	.short	0x0010


	//----- nvinfo : EIATTR_PARAM_CBANK
	.align		4
        /*0054*/ 	.byte	0x04, 0x0a
        /*0056*/ 	.short	(.L_33 - .L_32)
	.align		4
.L_32:
        /*0058*/ 	.word	index@(.nv.constant0._Z9propagatePiS_)
        /*005c*/ 	.short	0x0380
        /*005e*/ 	.short	0x0010


	//----- nvinfo : EIATTR_SW_WAR
	.align		4
.L_33:
        /*0060*/ 	.byte	0x04, 0x36
        /*0062*/ 	.short	(.L_35 - .L_34)
.L_34:
        /*0064*/ 	.word	0x00000008
.L_35:


//--------------------- .nv.callgraph             --------------------------
	.section	.nv.callgraph,"",@"SHT_CUDA_CALLGRAPH"
	.align	4
	.sectionentsize	8
	.align		4
        /*0000*/ 	.word	0x00000000
	.align		4
        /*0004*/ 	.word	0xffffffff
	.align		4
        /*0008*/ 	.word	0x00000000
	.align		4
        /*000c*/ 	.word	0xfffffffe
	.align		4
        /*0010*/ 	.word	0x00000000
	.align		4
        /*0014*/ 	.word	0xfffffffd
	.align		4
        /*0018*/ 	.word	0x00000000
	.align		4
        /*001c*/ 	.word	0xfffffffc


//--------------------- .text._Z6updatePiS_       --------------------------
	.section	.text._Z6updatePiS_,"ax",@progbits
	.align	128
        .global         _Z6updatePiS_
        .type           _Z6updatePiS_,@function
        .size           _Z6updatePiS_,(.L_x_2 - _Z6updatePiS_)
        .other          _Z6updatePiS_,@"STO_CUDA_ENTRY STV_DEFAULT"
_Z6updatePiS_:
.text._Z6updatePiS_:
[----:B------:R-:W-:Y:S01]  /*0000*/  LDC R1, c[0x0][0x37c] ;  /* 0x0000df00ff017b82 */ /* 0x000fe20000000800 */
[----:B------:R-:W0:Y:S07]  /*0010*/  S2R R7, SR_TID.X ;  /* 0x0000000000077919 */ /* 0x000e2e0000002100 */
[----:B------:R-:W1:Y:S01]  /*0020*/  LDC.64 R2, c[0x0][0x388] ;  /* 0x0000e200ff027b82 */ /* 0x000e620000000a00 */
[----:B------:R-:W2:Y:S01]  /*0030*/  LDCU.64 UR4, c[0x0][0x358] ;  /* 0x00006b00ff0477ac */ /* 0x000ea20008000a00 */
[----:B------:R-:W0:Y:S06]  /*0040*/  S2R R0, SR_CTAID.X ;  /* 0x0000000000007919 */ /* 0x000e2c0000002500 */
[----:B------:R-:W3:Y:S01]  /*0050*/  LDC.64 R4, c[0x0][0x380] ;  /* 0x0000e000ff047b82 */ /* 0x000ee20000000a00 */
[----:B0-----:R-:W-:-:S04]  /*0060*/  IMAD R7, R7, 0x2ee, R0 ;  /* 0x000002ee07077824 */ /* 0x001fc800078e0200 */
[----:B-1----:R-:W-:-:S06]  /*0070*/  IMAD.WIDE.U32 R2, R7, 0x4, R2 ;  /* 0x0000000407027825 */ /* 0x002fcc00078e0002 */
[----:B--2---:R-:W2:Y:S01]  /*0080*/  LDG.E R3, desc[UR4][R2.64] ;  /* 0x0000000402037981 */ /* 0x004ea2000c1e1900 */
[----:B---3--:R-:W-:-:S05]  /*0090*/  IMAD.WIDE.U32 R4, R7, 0x4, R4 ;  /* 0x0000000407047825 */ /* 0x008fca00078e0004 */
[----:B--2---:R-:W-:Y:S01]  /*00a0*/  STG.E desc[UR4][R4.64], R3 ;  /* 0x0000000304007986 */ /* 0x004fe2000c101904 */
[----:B------:R-:W-:Y:S05]  /*00b0*/  EXIT ;  /* 0x000000000000794d */ /* 0x000fea0003800000 */
.L_x_0:
[----:B------:R-:W-:-:S00]  /*00c0*/  BRA `(.L_x_0) ;  /* 0xfffffffc00fc7947 */ /* 0x000fc0000383ffff */
[----:B------:R-:W-:-:S00]  /*00d0*/  NOP ;  /* 0x0000000000007918 */ /* 0x000fc00000000000 */
        /* <DEDUP_REMOVED lines=10> */
.L_x_2:


//--------------------- .text._Z9propagatePiS_    --------------------------
	.section	.text._Z9propagatePiS_,"ax",@progbits
	.align	128
        .global         _Z9propagatePiS_
        .type           _Z9propagatePiS_,@function
        .size           _Z9propagatePiS_,(.L_x_3 - _Z9propagatePiS_)
        .other          _Z9propagatePiS_,@"STO_CUDA_ENTRY STV_DEFAULT"
_Z9propagatePiS_:
.text._Z9propagatePiS_:
[----:B------:R-:W-:Y:S01]  /*0000*/  LDC R1, c[0x0][0x37c] ;  /* 0x0000df00ff017b82 */ /* 0x000fe20000000800 */
[----:B------:R-:W0:Y:S07]  /*0010*/  S2R R11, SR_TID.X ;  /* 0x00000000000b7919 */ /* 0x000e2e0000002100 */
[----:B------:R-:W1:Y:S01]  /*0020*/  LDC.64 R4, c[0x0][0x380] ;  /* 0x0000e000ff047b82 */ /* 0x000e620000000a00 */
[----:B------:R-:W2:Y:S01]  /*0030*/  LDCU.64 UR4, c[0x0][0x358] ;  /* 0x00006b00ff0477ac */ /* 0x000ea20008000a00 */
[----:B------:R-:W0:Y:S06]  /*0040*/  S2R R0, SR_CTAID.X ;  /* 0x0000000000007919 */ /* 0x000e2c0000002500 */
[----:B------:R-:W3:Y:S01]  /*0050*/  LDC.64 R2, c[0x0][0x388] ;  /* 0x0000e200ff027b82 */ /* 0x000ee20000000a00 */
[----:B0-----:R-:W-:-:S04]  /*0060*/  IMAD R7, R11, 0x2ee, R0 ;  /* 0x000002ee0b077824 */ /* 0x001fc800078e0200 */
[----:B-1----:R-:W-:-:S05]  /*0070*/  IMAD.WIDE.U32 R4, R7, 0x4, R4 ;  /* 0x0000000407047825 */ /* 0x002fca00078e0004 */
[----:B--2---:R-:W2:Y:S01]  /*0080*/  LDG.E R9, desc[UR4][R4.64] ;  /* 0x0000000404097981 */ /* 0x004ea2000c1e1900 */
[----:B------:R-:W-:Y:S02]  /*0090*/  VIADD R0, R0, 0xffffffff ;  /* 0xffffffff00007836 */ /* 0x000fe40000000000 */
[----:B---3--:R-:W-:-:S03]  /*00a0*/  IMAD.WIDE.U32 R2, R7, 0x4, R2 ;  /* 0x0000000407027825 */ /* 0x008fc600078e0002 */
[----:B------:R-:W-:-:S04]  /*00b0*/  VIADDMNMX.U32 R0, R11, 0xffffffff, R0, !PT ;  /* 0xffffffff0b007846 */ /* 0x000fc80007800000 */
[----:B------:R-:W-:Y:S01]  /*00c0*/  ISETP.GT.U32.AND P0, PT, R0, 0x2eb, PT ;  /* 0x000002eb0000780c */ /* 0x000fe20003f04070 */
[----:B--2---:R0:W-:-:S12]  /*00d0*/  STG.E desc[UR4][R2.64], R9 ;  /* 0x0000000902007986 */ /* 0x0041d8000c101904 */
[----:B------:R-:W-:Y:S05]  /*00e0*/  @P0 EXIT ;  /* 0x000000000000094d */ /* 0x000fea0003800000 */
[----:B------:R-:W2:Y:S04]  /*00f0*/  LDG.E R0, desc[UR4][R4.64+-0xbbc] ;  /* 0xfff4440404007981 */ /* 0x000ea8000c1e1900 */
[----:B------:R-:W2:Y:S04]  /*0100*/  LDG.E R7, desc[UR4][R4.64+-0xbb8] ;  /* 0xfff4480404077981 */ /* 0x000ea8000c1e1900 */
[----:B------:R-:W2:Y:S04]  /*0110*/  LDG.E R6, desc[UR4][R4.64+-0xbb4] ;  /* 0xfff44c0404067981 */ /* 0x000ea8000c1e1900 */
[----:B------:R-:W3:Y:S04]  /*0120*/  LDG.E R11, desc[UR4][R4.64+-0x4] ;  /* 0xfffffc04040b7981 */ /* 0x000ee8000c1e1900 */
[----:B------:R-:W3:Y:S04]  /*0130*/  LDG.E R8, desc[UR4][R4.64+0x4] ;  /* 0x0000040404087981 */ /* 0x000ee8000c1e1900 */
[----:B------:R-:W4:Y:S04]  /*0140*/  LDG.E R13, desc[UR4][R4.64+0xbb4] ;  /* 0x000bb404040d7981 */ /* 0x000f28000c1e1900 */
[----:B------:R-:W4:Y:S04]  /*0150*/  LDG.E R10, desc[UR4][R4.64+0xbb8] ;  /* 0x000bb804040a7981 */ /* 0x000f28000c1e1900 */
[----:B------:R-:W5:Y:S01]  /*0160*/  LDG.E R15, desc[UR4][R4.64+0xbbc] ;  /* 0x000bbc04040f7981 */ /* 0x000f62000c1e1900 */
[----:B--2---:R-:W-:-:S04]  /*0170*/  IADD3 R0, PT, PT, R6, R7, R0 ;  /* 0x0000000706007210 */ /* 0x004fc80007ffe000 */
[----:B---3--:R-:W-:-:S04]  /*0180*/  IADD3 R0, PT, PT, R8, R0, R11 ;  /* 0x0000000008007210 */ /* 0x008fc80007ffe00b */
[----:B----4-:R-:W-:-:S05]  /*0190*/  IADD3 R0, PT, PT, R10, R0, R13 ;  /* 0x000000000a007210 */ /* 0x010fca0007ffe00d */
[----:B-----5:R-:W-:-:S05]  /*01a0*/  IMAD.IADD R0, R0, 0x1, R15 ;  /* 0x0000000100007824 */ /* 0x020fca00078e020f */
[----:B------:R-:W-:-:S04]  /*01b0*/  ISETP.NE.AND P0, PT, R0, 0x3, PT ;  /* 0x000000030000780c */ /* 0x000fc80003f05270 */
[----:B------:R-:W-:-:S13]  /*01c0*/  ISETP.NE.OR P0, PT, R9, RZ, P0 ;  /* 0x000000ff0900720c */ /* 0x000fda0000705670 */
[----:B------:R-:W-:-:S05]  /*01d0*/  @!P0 IMAD.MOV.U32 R7, RZ, RZ, 0x1 ;  /* 0x00000001ff078424 */ /* 0x000fca00078e00ff */
[----:B------:R1:W-:Y:S01]  /*01e0*/  @!P0 STG.E desc[UR4][R2.64], R7 ;  /* 0x0000000702008986 */ /* 0x0003e2000c101904 */
[----:B------:R-:W-:Y:S05]  /*01f0*/  @!P0 EXIT ;  /* 0x000000000000894d */ /* 0x000fea0003800000 */
[----:B------:R-:W-:-:S04]  /*0200*/  ISETP.NE.AND P0, PT, R9, 0x1, PT ;  /* 0x000000010900780c */ /* 0x000fc80003f05270 */
[----:B------:R-:W-:-:S13]  /*0210*/  ISETP.GT.OR P1, PT, R0, 0x1, P0 ;  /* 0x000000010000780c */ /* 0x000fda0000724670 */
[----:B------:R2:W-:Y:S01]  /*0220*/  @!P1 STG.E desc[UR4][R2.64], RZ ;  /* 0x000000ff02009986 */ /* 0x0005e2000c101904 */
[----:B------:R-:W-:Y:S05]  /*0230*/  @!P1 EXIT ;  /* 0x000000000000994d */ /* 0x000fea0003800000 */
[----:B------:R-:W-:-:S13]  /*0240*/  ISETP.LT.OR P0, PT, R0, 0x4, P0 ;  /* 0x000000040000780c */ /* 0x000fda0000701670 */
[----:B------:R-:W-:Y:S05]  /*0250*/  @P0 EXIT ;  /* 0x000000000000094d */ /* 0x000fea0003800000 */
[----:B------:R-:W-:Y:S01]  /*0260*/  STG.E desc[UR4][R2.64], RZ ;  /* 0x000000ff02007986 */ /* 0x000fe2000c101904 */
[----:B------:R-:W-:Y:S05]  /*0270*/  EXIT ;  /* 0x000000000000794d */ /* 0x000fea0003800000 */
.L_x_1:
        /* <DEDUP_REMOVED lines=16> */
.L_x_3:


//--------------------- .nv.shared.reserved.0     --------------------------
	.section	.nv.shared.reserved.0,"aw",@nobits
	.weak		__nv_reservedSMEM_offset_0_alias
	.size		__nv_reservedSMEM_offset_0_alias, 0, 64
	.other		__nv_reservedSMEM_offset_0_alias,@"STO_CUDA_RESERVED_SHARED STV_DEFAULT"
__nv_reservedSMEM_offset_0_alias:
	.zero		0
	.zero		64


//--------------------- .nv.constant0._Z6updatePiS_ --------------------------
	.section	.nv.constant0._Z6updatePiS_,"a",@progbits
	.sectionflags	@""
	.align	4
.nv.constant0._Z6updatePiS_:
	.zero		912


//--------------------- .nv.constant0._Z9propagatePiS_ --------------------------
	.section	.nv.constant0._Z9propagatePiS_,"a",@progbits
	.sectionflags	@""
	.align	4
.nv.constant0._Z9propagatePiS_:
	.zero		912


//--------------------- SYMBOLS --------------------------

	.type		.nv.reservedSmem.offset0,@object
	.size		.nv.reservedSmem.offset0,0x4
